	.headerflags	@"EF_CUDA_TEXMODE_UNIFIED EF_CUDA_64BIT_ADDRESS EF_CUDA_ACCELERATORS EF_CUDA_SM90 EF_CUDA_VIRTUAL_SM(EF_CUDA_SM90)"
	.elftype	@"ET_EXEC"


//--------------------- .nv.info                  --------------------------
	.section	.nv.info,"",@"SHT_CUDA_INFO"
	.align	4


	//----- nvinfo : EIATTR_REGCOUNT
	.align		4
        /*0000*/ 	.byte	0x04, 0x2f
        /*0002*/ 	.short	(.L_1 - .L_0)
	.align		4
.L_0:
        /*0004*/ 	.word	index@(triton_poi_fused_4)
        /*0008*/ 	.word	0x00000020


	//----- nvinfo : EIATTR_MIN_STACK_SIZE
	.align		4
.L_1:
        /*000c*/ 	.byte	0x04, 0x12
        /*000e*/ 	.short	(.L_3 - .L_2)
	.align		4
.L_2:
        /*0010*/ 	.word	index@(triton_poi_fused_4)
        /*0014*/ 	.word	0x00000000


	//----- nvinfo : EIATTR_FRAME_SIZE
	.align		4
.L_3:
        /*0018*/ 	.byte	0x04, 0x11
        /*001a*/ 	.short	(.L_5 - .L_4)
	.align		4
.L_4:
        /*001c*/ 	.word	index@(triton_poi_fused_4)
        /*0020*/ 	.word	0x00000000


	//----- nvinfo : EIATTR_MIN_STACK_SIZE
	.align		4
.L_5:
        /*0024*/ 	.byte	0x04, 0x12
        /*0026*/ 	.short	(.L_7 - .L_6)
	.align		4
.L_6:
        /*0028*/ 	.word	index@(triton_poi_fused_4)
        /*002c*/ 	.word	0x00000000
.L_7:


//--------------------- .nv.info.triton_poi_fused_4 --------------------------
	.section	.nv.info.triton_poi_fused_4,"",@"SHT_CUDA_INFO"
	.sectionflags	@""
	.align	4


	//----- nvinfo : EIATTR_CUDA_API_VERSION
	.align		4
        /*0000*/ 	.byte	0x04, 0x37
        /*0002*/ 	.short	(.L_9 - .L_8)
.L_8:
        /*0004*/ 	.word	0x0000007c


	//----- nvinfo : EIATTR_KPARAM_INFO
	.align		4
.L_9:
        /*0008*/ 	.byte	0x04, 0x17
        /*000a*/ 	.short	(.L_11 - .L_10)
.L_10:
        /*000c*/ 	.word	0x00000000
        /*0010*/ 	.short	0x0003
        /*0012*/ 	.short	0x0014
        /*0014*/ 	.byte	0x00, 0xf0, 0x11, 0x00


	//----- nvinfo : EIATTR_KPARAM_INFO
	.align		4
.L_11:
        /*0018*/ 	.byte	0x04, 0x17
        /*001a*/ 	.short	(.L_13 - .L_12)
.L_12:
        /*001c*/ 	.word	0x00000000
        /*0020*/ 	.short	0x0002
        /*0022*/ 	.short	0x0010
        /*0024*/ 	.byte	0x00, 0xf0, 0x11, 0x00


	//----- nvinfo : EIATTR_KPARAM_INFO
	.align		4
.L_13:
        /*0028*/ 	.byte	0x04, 0x17
        /*002a*/ 	.short	(.L_15 - .L_14)
.L_14:
        /*002c*/ 	.word	0x00000000
        /*0030*/ 	.short	0x0001
        /*0032*/ 	.short	0x0008
        /*0034*/ 	.byte	0x00, 0xf4, 0x21, 0x00


	//----- nvinfo : EIATTR_KPARAM_INFO
	.align		4
.L_15:
        /*0038*/ 	.byte	0x04, 0x17
        /*003a*/ 	.short	(.L_17 - .L_16)
.L_16:
        /*003c*/ 	.word	0x00000000
        /*0040*/ 	.short	0x0000
        /*0042*/ 	.short	0x0000
        /*0044*/ 	.byte	0x00, 0xf4, 0x21, 0x00


	//----- nvinfo : EIATTR_SPARSE_MMA_MASK
	.align		4
.L_17:
        /*0048*/ 	.byte	0x03, 0x50
        /*004a*/ 	.short	0x0000


	//----- nvinfo : EIATTR_MAXREG_COUNT
	.align		4
        /*004c*/ 	.byte	0x03, 0x1b
        /*004e*/ 	.short	0x00ff


	//----- nvinfo : EIATTR_EXIT_INSTR_OFFSETS
	.align		4
        /*0050*/ 	.byte	0x04, 0x1c
        /*0052*/ 	.short	(.L_19 - .L_18)


	//   ....[0]....
.L_18:
        /*0054*/ 	.word	0x000005b0


	//   ....[1]....
        /*0058*/ 	.word	0x00000600


	//----- nvinfo : EIATTR_REQNTID
	.align		4
.L_19:
        /*005c*/ 	.byte	0x04, 0x10
        /*005e*/ 	.short	(.L_21 - .L_20)
.L_20:
        /*0060*/ 	.word	0x00000080
        /*0064*/ 	.word	0x00000001
        /*0068*/ 	.word	0x00000001


	//----- nvinfo : EIATTR_CBANK_PARAM_SIZE
	.align		4
.L_21:
        /*006c*/ 	.byte	0x03, 0x19
        /*006e*/ 	.short	0x0018


	//----- nvinfo : EIATTR_PARAM_CBANK
	.align		4
        /*0070*/ 	.byte	0x04, 0x0a
        /*0072*/ 	.short	(.L_23 - .L_22)
	.align		4
.L_22:
        /*0074*/ 	.word	index@(.nv.constant0.triton_poi_fused_4)
        /*0078*/ 	.short	0x0210
        /*007a*/ 	.short	0x0018


	//----- nvinfo : EIATTR_SW_WAR
	.align		4
.L_23:
        /*007c*/ 	.byte	0x04, 0x36
        /*007e*/ 	.short	(.L_25 - .L_24)
.L_24:
        /*0080*/ 	.word	0x00000008
.L_25:


//--------------------- .nv.callgraph             --------------------------
	.section	.nv.callgraph,"",@"SHT_CUDA_CALLGRAPH"
	.align	4
	.sectionentsize	8
	.align		4
        /*0000*/ 	.word	0x00000000
	.align		4
        /*0004*/ 	.word	0xffffffff
	.align		4
        /*0008*/ 	.word	0x00000000
	.align		4
        /*000c*/ 	.word	0xfffffffe
	.align		4
        /*0010*/ 	.word	0x00000000
	.align		4
        /*0014*/ 	.word	0xfffffffd
	.align		4
        /*0018*/ 	.word	0x00000000
	.align		4
        /*001c*/ 	.word	0xfffffffc


//--------------------- .text.triton_poi_fused_4  --------------------------
	.section	.text.triton_poi_fused_4,"ax",@progbits
	.sectionflags	@"SHF_BARRIERS=1"
	.align	128
        .global         triton_poi_fused_4
        .type           triton_poi_fused_4,@function
        .size           triton_poi_fused_4,(.L_x_1 - triton_poi_fused_4)
        .other          triton_poi_fused_4,@"STO_CUDA_ENTRY STV_DEFAULT"
triton_poi_fused_4:
.text.triton_poi_fused_4:
[----:B------:R-:W0:Y:S01]  /*0000*/  LDC R1, c[0x0][0x28] ;  /* 0x00000a00ff017b82 */ /* 0x000e220000000800 */
[----:B------:R-:W1:Y:S07]  /*0010*/  S2R R21, SR_TID.X ;  /* 0x0000000000157919 */ /* 0x000e6e0000002100 */
[----:B------:R-:W2:Y:S01]  /*0020*/  LDC.64 R18, c[0x0][0x210] ;  /* 0x00008400ff127b82 */ /* 0x000ea20000000a00 */
[----:B------:R-:W3:Y:S01]  /*0030*/  S2R R0, SR_CTAID.X ;  /* 0x0000000000007919 */ /* 0x000ee20000002500 */
[----:B------:R-:W4:Y:S01]  /*0040*/  S2R R16, SR_CTAID.Y ;  /* 0x0000000000107919 */ /* 0x000f220000002600 */
[----:B------:R-:W-:Y:S01]  /*0050*/  HFMA2.MMA R28, -RZ, RZ, 0, 0 ;  /* 0x00000000ff1c7435 */ /* 0x000fe200000001ff */
[----:B------:R-:W-:Y:S01]  /*0060*/  ULDC.64 UR6, c[0x0][0x208] ;  /* 0x0000820000067ab9 */ /* 0x000fe20000000a00 */
[----:B-1----:R-:W-:Y:S01]  /*0070*/  SHF.R.U32.HI R17, RZ, 0x4, R21 ;  /* 0x00000004ff117819 */ /* 0x002fe20000011615 */
[----:B---3--:R-:W-:-:S03]  /*0080*/  IMAD.SHL.U32 R0, R0, 0x10, RZ ;  /* 0x0000001000007824 */ /* 0x008fc600078e00ff */
[----:B------:R-:W-:Y:S01]  /*0090*/  SGXT.U32 R17, R17, 0x3 ;  /* 0x000000031111781a */ /* 0x000fe20000000000 */
[----:B----4-:R-:W-:Y:S01]  /*00a0*/  IMAD.SHL.U32 R16, R16, 0x40, RZ ;  /* 0x0000004010107824 */ /* 0x010fe200078e00ff */
[----:B------:R-:W-:-:S04]  /*00b0*/  LOP3.LUT R10, R0, 0xf, R21, 0xf8, !PT ;  /* 0x0000000f000a7812 */ /* 0x000fc800078ef815 */
[----:B------:R-:W-:Y:S02]  /*00c0*/  LOP3.LUT R2, R16, R17, RZ, 0xfc, !PT ;  /* 0x0000001110027212 */ /* 0x000fe400078efcff */
[----:B------:R-:W-:Y:S02]  /*00d0*/  LOP3.LUT R3, R16, 0x8, R17, 0xfe, !PT ;  /* 0x0000000810037812 */ /* 0x000fe400078efe11 */
[----:B------:R-:W-:Y:S01]  /*00e0*/  LOP3.LUT R4, R16, 0x10, R17, 0xfe, !PT ;  /* 0x0000001010047812 */ /* 0x000fe200078efe11 */
[--C-:B------:R-:W-:Y:S01]  /*00f0*/  IMAD R11, R2, 0x9, R10.reuse ;  /* 0x00000009020b7824 */ /* 0x100fe200078e020a */
        /* <DEDUP_REMOVED lines=10> */
[----:B------:R-:W-:Y:S01]  /*01a0*/  ISETP.GE.AND P0, PT, R10, 0x9, PT ;  /* 0x000000090a00780c */ /* 0x000fe20003f06270 */
[----:B------:R-:W-:-:S02]  /*01b0*/  IMAD R29, R8, 0x9, R10 ;  /* 0x00000009081d7824 */ /* 0x000fc400078e020a */
[----:B------:R-:W-:Y:S02]  /*01c0*/  IMAD R20, R9, 0x9, R10 ;  /* 0x0000000909147824 */ /* 0x000fe400078e020a */
[----:B--2---:R-:W-:-:S04]  /*01d0*/  IMAD.WIDE R2, R11, 0x4, R18 ;  /* 0x000000040b027825 */ /* 0x004fc800078e0212 */
[----:B------:R-:W-:-:S04]  /*01e0*/  IMAD.WIDE R4, R13, 0x4, R18 ;  /* 0x000000040d047825 */ /* 0x000fc800078e0212 */
[----:B------:R-:W-:-:S04]  /*01f0*/  IMAD.WIDE R6, R15, 0x4, R18 ;  /* 0x000000040f067825 */ /* 0x000fc800078e0212 */
[----:B------:R-:W-:Y:S01]  /*0200*/  IMAD.WIDE R8, R23, 0x4, R18 ;  /* 0x0000000417087825 */ /* 0x000fe200078e0212 */
[----:B------:R-:W-:-:S03]  /*0210*/  CS2R R22, SRZ ;  /* 0x0000000000167805 */ /* 0x000fc6000001ff00 */
[--C-:B------:R-:W-:Y:S01]  /*0220*/  IMAD.WIDE R10, R25, 0x4, R18.reuse ;  /* 0x00000004190a7825 */ /* 0x100fe200078e0212 */
[----:B------:R-:W-:Y:S02]  /*0230*/  CS2R R24, SRZ ;  /* 0x0000000000187805 */ /* 0x000fe4000001ff00 */
[----:B------:R1:W2:Y:S01]  /*0240*/  @!P0 LDG.E.EL R23, desc[UR6][R2.64] ;  /* 0x0000000602178981 */ /* 0x0002a2000c2e1900 */
[--C-:B------:R-:W-:Y:S01]  /*0250*/  IMAD.WIDE R12, R27, 0x4, R18.reuse ;  /* 0x000000041b0c7825 */ /* 0x100fe200078e0212 */
[----:B------:R-:W-:Y:S02]  /*0260*/  CS2R R26, SRZ ;  /* 0x00000000001a7805 */ /* 0x000fe4000001ff00 */
[----:B------:R-:W3:Y:S01]  /*0270*/  @!P0 LDG.E.EL R24, desc[UR6][R4.64] ;  /* 0x0000000604188981 */ /* 0x000ee2000c2e1900 */
[----:B------:R-:W-:-:S03]  /*0280*/  IMAD.WIDE R14, R29, 0x4, R18 ;  /* 0x000000041d0e7825 */ /* 0x000fc600078e0212 */
[----:B------:R4:W5:Y:S01]  /*0290*/  @!P0 LDG.E.EL R22, desc[UR6][R8.64] ;  /* 0x0000000608168981 */ /* 0x000962000c2e1900 */
[----:B------:R-:W-:-:S03]  /*02a0*/  IMAD.WIDE R18, R20, 0x4, R18 ;  /* 0x0000000414127825 */ /* 0x000fc600078e0212 */
[----:B------:R1:W5:Y:S01]  /*02b0*/  @!P0 LDG.E.EL R25, desc[UR6][R10.64] ;  /* 0x000000060a198981 */ /* 0x000362000c2e1900 */
[----:B------:R-:W-:-:S03]  /*02c0*/  IMAD.MOV.U32 R20, RZ, RZ, RZ ;  /* 0x000000ffff147224 */ /* 0x000fc600078e00ff */
[----:B------:R-:W5:Y:S04]  /*02d0*/  @!P0 LDG.E.EL R28, desc[UR6][R12.64] ;  /* 0x000000060c1c8981 */ /* 0x000f68000c2e1900 */
[----:B------:R-:W5:Y:S04]  /*02e0*/  @!P0 LDG.E.EL R20, desc[UR6][R6.64] ;  /* 0x0000000606148981 */ /* 0x000f68000c2e1900 */
[----:B------:R-:W5:Y:S04]  /*02f0*/  @!P0 LDG.E.EL R27, desc[UR6][R14.64] ;  /* 0x000000060e1b8981 */ /* 0x000f68000c2e1900 */
[----:B------:R-:W5:Y:S01]  /*0300*/  @!P0 LDG.E.EL R26, desc[UR6][R18.64] ;  /* 0x00000006121a8981 */ /* 0x000f62000c2e1900 */
[----:B------:R-:W4:Y:S01]  /*0310*/  S2UR UR5, SR_CgaCtaId ;  /* 0x00000000000579c3 */ /* 0x000f220000008800 */
[----:B-1----:R-:W-:Y:S01]  /*0320*/  IMAD.SHL.U32 R2, R21, 0x40, RZ ;  /* 0x0000004015027824 */ /* 0x002fe200078e00ff */
[----:B------:R-:W-:-:S04]  /*0330*/  UMOV UR4, 0x400 ;  /* 0x0000040000047882 */ /* 0x000fc80000000000 */
[----:B------:R-:W-:-:S04]  /*0340*/  LOP3.LUT R2, R2, 0x3c0, RZ, 0xc0, !PT ;  /* 0x000003c002027812 */ /* 0x000fc800078ec0ff */
[----:B------:R-:W-:Y:S01]  /*0350*/  LOP3.LUT R3, R2, R17, RZ, 0xfc, !PT ;  /* 0x0000001102037212 */ /* 0x000fe200078efcff */
[----:B0---4-:R-:W-:-:S06]  /*0360*/  UPRMT UR4, UR5, 0x654, UR4 ;  /* 0x0000065405047896 */ /* 0x011fcc0008000004 */
[----:B------:R-:W-:-:S05]  /*0370*/  LEA.HI R2, R2, UR4, RZ, 0x1e ;  /* 0x0000000402027c11 */ /* 0x000fca000f8ff0ff */
[----:B------:R-:W-:Y:S01]  /*0380*/  IMAD R29, R3, 0x4, R2 ;  /* 0x00000004031d7824 */ /* 0x000fe200078e0202 */
[C---:B------:R-:W-:Y:S02]  /*0390*/  LOP3.LUT R2, R21.reuse, 0x70, RZ, 0xc0, !PT ;  /* 0x0000007015027812 */ /* 0x040fe400078ec0ff */
[----:B------:R-:W-:-:S03]  /*03a0*/  SHF.L.U32 R21, R21, 0x2, RZ ;  /* 0x0000000215157819 */ /* 0x000fc600000006ff */
[----:B------:R-:W-:Y:S01]  /*03b0*/  VIADD R3, R2, UR4 ;  /* 0x0000000402037c36 */ /* 0x000fe20008000000 */
[----:B------:R-:W-:-:S05]  /*03c0*/  LOP3.LUT R8, R21, 0x1fc, RZ, 0xc0, !PT ;  /* 0x000001fc15087812 */ /* 0x000fca00078ec0ff */
[----:B------:R-:W-:Y:S01]  /*03d0*/  IMAD R4, R8, 0x4, R3 ;  /* 0x0000000408047824 */ /* 0x000fe200078e0203 */
[----:B------:R-:W-:Y:S01]  /*03e0*/  LOP3.LUT R16, R16, 0x3c, R21, 0xf8, !PT ;  /* 0x0000003c10107812 */ /* 0x000fe200078ef815 */
[----:B------:R-:W0:Y:S04]  /*03f0*/  LDC.64 R2, c[0x0][0x218] ;  /* 0x00008600ff027b82 */ /* 0x000e280000000a00 */
[----:B------:R-:W-:-:S05]  /*0400*/  IMAD.HI R9, R16, 0x2aaaaaab, RZ ;  /* 0x2aaaaaab10097827 */ /* 0x000fca00078e02ff */
[----:B------:R-:W-:-:S04]  /*0410*/  SHF.R.U32.HI R10, RZ, 0x1f, R9 ;  /* 0x0000001fff0a7819 */ /* 0x000fc80000011609 */
[----:B------:R-:W-:Y:S02]  /*0420*/  LEA.HI.SX32 R11, R9, R10, 0x1b ;  /* 0x0000000a090b7211 */ /* 0x000fe400078fdaff */
[----:B------:R-:W-:Y:S02]  /*0430*/  LOP3.LUT R10, R8, 0x200, RZ, 0xfc, !PT ;  /* 0x00000200080a7812 */ /* 0x000fe400078efcff */
[----:B------:R-:W-:Y:S01]  /*0440*/  LOP3.LUT R9, R0, R17, RZ, 0xfc, !PT ;  /* 0x0000001100097212 */ /* 0x000fe200078efcff */
[C---:B------:R-:W-:Y:S01]  /*0450*/  IMAD R16, R11.reuse, -0xc0, R16 ;  /* 0xffffff400b107824 */ /* 0x040fe200078e0210 */
[----:B------:R-:W-:Y:S02]  /*0460*/  LOP3.LUT R0, R0, 0x8, R17, 0xfe, !PT ;  /* 0x0000000800007812 */ /* 0x000fe400078efe11 */
[----:B------:R-:W-:Y:S01]  /*0470*/  SHF.R.U32.HI R10, RZ, 0x2, R10 ;  /* 0x00000002ff0a7819 */ /* 0x000fe2000001160a */
[----:B------:R-:W-:Y:S01]  /*0480*/  IMAD R16, R11, 0x6c0, R16 ;  /* 0x000006c00b107824 */ /* 0x000fe200078e0210 */
[----:B------:R-:W-:-:S02]  /*0490*/  ISETP.GE.AND P1, PT, R9, 0x9, PT ;  /* 0x000000090900780c */ /* 0x000fc40003f26270 */
[----:B------:R-:W-:Y:S01]  /*04a0*/  ISETP.GE.AND P0, PT, R0, 0x9, PT ;  /* 0x000000090000780c */ /* 0x000fe20003f06270 */
[----:B------:R-:W-:Y:S01]  /*04b0*/  IMAD R11, R9, 0xc0, R16 ;  /* 0x000000c0090b7824 */ /* 0x000fe200078e0210 */
[----:B------:R-:W-:-:S04]  /*04c0*/  LOP3.LUT R10, R10, 0xf0, RZ, 0xc0, !PT ;  /* 0x000000f00a0a7812 */ /* 0x000fc800078ec0ff */
[----:B------:R-:W-:Y:S01]  /*04d0*/  IADD3 R9, R10, UR4, RZ ;  /* 0x000000040a097c10 */ /* 0x000fe2000fffe0ff */
[----:B0-----:R-:W-:-:S04]  /*04e0*/  IMAD.WIDE R10, R11, 0x4, R2 ;  /* 0x000000040b0a7825 */ /* 0x001fc800078e0202 */
[----:B------:R-:W-:Y:S01]  /*04f0*/  IMAD R9, R8, 0x4, R9 ;  /* 0x0000000408097824 */ /* 0x000fe200078e0209 */
[----:B--2---:R-:W-:Y:S04]  /*0500*/  STS [R29], R23 ;  /* 0x000000171d007388 */ /* 0x004fe80000000800 */
[----:B---3--:R-:W-:Y:S04]  /*0510*/  STS [R29+0x20], R24 ;  /* 0x000020181d007388 */ /* 0x008fe80000000800 */
[----:B-----5:R-:W-:Y:S04]  /*0520*/  STS [R29+0x60], R22 ;  /* 0x000060161d007388 */ /* 0x020fe80000000800 */
[----:B------:R-:W-:Y:S04]  /*0530*/  STS [R29+0x80], R25 ;  /* 0x000080191d007388 */ /* 0x000fe80000000800 */
[----:B------:R-:W-:Y:S04]  /*0540*/  STS [R29+0xa0], R28 ;  /* 0x0000a01c1d007388 */ /* 0x000fe80000000800 */
[----:B------:R-:W-:Y:S04]  /*0550*/  STS [R29+0x40], R20 ;  /* 0x000040141d007388 */ /* 0x000fe80000000800 */
[----:B------:R-:W-:Y:S04]  /*0560*/  STS [R29+0xc0], R27 ;  /* 0x0000c01b1d007388 */ /* 0x000fe80000000800 */
[----:B------:R-:W-:Y:S01]  /*0570*/  STS [R29+0xe0], R26 ;  /* 0x0000e01a1d007388 */ /* 0x000fe20000000800 */
[----:B------:R-:W-:Y:S06]  /*0580*/  BAR.SYNC.DEFER_BLOCKING 0x0 ;  /* 0x0000000000007b1d */ /* 0x000fec0000010000 */
[----:B------:R-:W0:Y:S04]  /*0590*/  LDS.128 R4, [R4] ;  /* 0x0000000004047984 */ /* 0x000e280000000c00 */
[----:B0-----:R0:W-:Y:S02]  /*05a0*/  @!P1 STG.E.128 desc[UR6][R10.64], R4 ;  /* 0x000000040a009986 */ /* 0x0011e4000c101d06 */
[----:B0-----:R-:W-:Y:S05]  /*05b0*/  @P0 EXIT ;  /* 0x000000000000094d */ /* 0x001fea0003800000 */
[----:B0-----:R-:W0:Y:S01]  /*05c0*/  LDS.128 R8, [R9+0x800] ;  /* 0x0008000009087984 */ /* 0x001e220000000c00 */
[----:B------:R-:W-:-:S04]  /*05d0*/  IMAD R5, R0, 0xc0, R16 ;  /* 0x000000c000057824 */ /* 0x000fc800078e0210 */
[----:B------:R-:W-:-:S05]  /*05e0*/  IMAD.WIDE R2, R5, 0x4, R2 ;  /* 0x0000000405027825 */ /* 0x000fca00078e0202 */
[----:B0-----:R-:W-:Y:S01]  /*05f0*/  STG.E.128 desc[UR6][R2.64], R8 ;  /* 0x0000000802007986 */ /* 0x001fe2000c101d06 */
[----:B------:R-:W-:Y:S05]  /*0600*/  EXIT ;  /* 0x000000000000794d */ /* 0x000fea0003800000 */
.L_x_0:
[----:B------:R-:W-:-:S00]  /*0610*/  BRA `(.L_x_0) ;  /* 0xfffffffc00fc7947 */ /* 0x000fc0000383ffff */
[----:B------:R-:W-:-:S00]  /*0620*/  NOP ;  /* 0x0000000000007918 */ /* 0x000fc00000000000 */
        /* <DEDUP_REMOVED lines=13> */
.L_x_1:


//--------------------- .nv.shared.triton_poi_fused_4 --------------------------
	.section	.nv.shared.triton_poi_fused_4,"aw",@nobits
	.sectionflags	@""
	.align	16
	.zero		1024


//--------------------- .nv.constant0.triton_poi_fused_4 --------------------------
	.section	.nv.constant0.triton_poi_fused_4,"a",@progbits
	.sectionflags	@""
	.align	4
.nv.constant0.triton_poi_fused_4:
	.zero		552
